//
// Generated by NVIDIA NVVM Compiler
//
// Compiler Build ID: CL-36424714
// Cuda compilation tools, release 13.0, V13.0.88
// Based on NVVM 20.0.0
//

.version 9.0
.target sm_100
.address_size 64

	// .globl	_Z22simulation_step_kernel2CAPd

.visible .entry _Z22simulation_step_kernel2CAPd(
	.param .align 8 .b8 _Z22simulation_step_kernel2CAPd_param_0[32],
	.param .u64 .ptr .align 1 _Z22simulation_step_kernel2CAPd_param_1
)
{
	.reg .pred 	%p<2>;
	.reg .b32 	%r<5>;
	.reg .b64 	%rd<11>;
	.reg .b64 	%fd<3>;

	ld.param.u64 	%rd1, [_Z22simulation_step_kernel2CAPd_param_0];
	ld.param.u64 	%rd5, [_Z22simulation_step_kernel2CAPd_param_1];
	mov.u32 	%r2, %ctaid.x;
	mov.u32 	%r3, %ntid.x;
	mov.u32 	%r4, %tid.x;
	mad.lo.s32 	%r1, %r2, %r3, %r4;
	setp.gt.u32 	%p1, %r1, 9999;
	@%p1 bra 	$L__BB0_2;
	cvta.to.global.u64 	%rd6, %rd1;
	cvta.to.global.u64 	%rd7, %rd5;
	mul.wide.u32 	%rd8, %r1, 8;
	add.s64 	%rd9, %rd6, %rd8;
	ld.global.f64 	%fd1, [%rd9];
	add.f64 	%fd2, %fd1, %fd1;
	add.s64 	%rd10, %rd7, %rd8;
	st.global.f64 	[%rd10], %fd2;
$L__BB0_2:
	ret;

}


// ===== COMPILED SASS (sm_100) =====

	.target	sm_100

	.elftype	@"ET_EXEC"


//--------------------- .note.nv.tkinfo           --------------------------
	.section	.note.nv.tkinfo,"",@"SHT_NOTE"
	.sectionflags	@"SHF_NOTE_NV_TKINFO"
	.tkinfo
        /*0018*/ 	.word	0x00000002
        /*0030*/ 	.string	""
        /*0030*/ 	.string	"ptxas"
        /*0030*/ 	.string	"Cuda compilation tools, release 13.0, V13.0.88"
        /*0030*/ 	.string	"Build cuda_13.0.r13.0/compiler.36424714_0"
        /*0030*/ 	.string	"-arch sm_100 -m 64 "



//--------------------- .note.nv.cuinfo           --------------------------
	.section	.note.nv.cuinfo,"",@"SHT_NOTE"
	.sectionflags	@"SHF_NOTE_NV_CUINFO"
        /*0018*/ 	.short	0x0002
        /*001a*/ 	.short	0x0064
        /*001c*/ 	.short	0x0082
	.zero		2


//--------------------- .nv.info                  --------------------------
	.section	.nv.info,"",@"SHT_CUDA_INFO"
	.align	4


	//----- nvinfo : EIATTR_REGCOUNT
	.align		4
        /*0000*/ 	.byte	0x04, 0x2f
        /*0002*/ 	.short	(.L_1 - .L_0)
	.align		4
.L_0:
        /*0004*/ 	.word	index@(_Z22simulation_step_kernel2CAPd)
        /*0008*/ 	.word	0x0000000c


	//----- nvinfo : EIATTR_FRAME_SIZE
	.align		4
.L_1:
        /*000c*/ 	.byte	0x04, 0x11
        /*000e*/ 	.short	(.L_3 - .L_2)
	.align		4
.L_2:
        /*0010*/ 	.word	index@(_Z22simulation_step_kernel2CAPd)
        /*0014*/ 	.word	0x00000000


	//----- nvinfo : EIATTR_MIN_STACK_SIZE
	.align		4
.L_3:
        /*0018*/ 	.byte	0x04, 0x12
        /*001a*/ 	.short	(.L_5 - .L_4)
	.align		4
.L_4:
        /*001c*/ 	.word	index@(_Z22simulation_step_kernel2CAPd)
        /*0020*/ 	.word	0x00000000
.L_5:


//--------------------- .nv.compat                --------------------------
	.section	.nv.compat,"",@"SHT_CUDA_COMPAT_INFO"
	.align	4
        /*0000*/ 	.byte	0x02, 0x09, 0x00, 0x00, 0x02, 0x02, 0x01, 0x00, 0x02, 0x05, 0x05, 0x00, 0x03, 0x07, 0x01, 0x01
        /*0010*/ 	.byte	0x02, 0x03, 0x00, 0x00, 0x02, 0x06, 0x01, 0x00, 0x04, 0x0b, 0x08, 0x00, 0x01, 0x00, 0x00, 0x00
        /*0020*/ 	.byte	0x00, 0x00, 0x00, 0x00


//--------------------- .nv.info._Z22simulation_step_kernel2CAPd --------------------------
	.section	.nv.info._Z22simulation_step_kernel2CAPd,"",@"SHT_CUDA_INFO"
	.sectionflags	@""
	.align	4


	//----- nvinfo : EIATTR_CUDA_API_VERSION
	.align		4
        /*0000*/ 	.byte	0x04, 0x37
        /*0002*/ 	.short	(.L_7 - .L_6)
.L_6:
        /*0004*/ 	.word	0x00000082


	//----- nvinfo : EIATTR_KPARAM_INFO
	.align		4
.L_7:
        /*0008*/ 	.byte	0x04, 0x17
        /*000a*/ 	.short	(.L_9 - .L_8)
.L_8:
        /*000c*/ 	.word	0x00000000
        /*0010*/ 	.short	0x0001
        /*0012*/ 	.short	0x0020
        /*0014*/ 	.byte	0x00, 0xf5, 0x21, 0x00


	//----- nvinfo : EIATTR_KPARAM_INFO
	.align		4
.L_9:
        /*0018*/ 	.byte	0x04, 0x17
        /*001a*/ 	.short	(.L_11 - .L_10)
.L_10:
        /*001c*/ 	.word	0x00000000
        /*0020*/ 	.short	0x0000
        /*0022*/ 	.short	0x0000
        /*0024*/ 	.byte	0x00, 0xf0, 0x81, 0x00


	//----- nvinfo : EIATTR_SPARSE_MMA_MASK
	.align		4
.L_11:
        /*0028*/ 	.byte	0x03, 0x50
        /*002a*/ 	.short	0x0000


	//----- nvinfo : EIATTR_MAXREG_COUNT
	.align		4
        /*002c*/ 	.byte	0x03, 0x1b
        /*002e*/ 	.short	0x00ff


	//----- nvinfo : EIATTR_MERCURY_ISA_VERSION
	.align		4
        /*0030*/ 	.byte	0x03, 0x5f
        /*0032*/ 	.short	0x0101


	//----- nvinfo : EIATTR_VRC_CTA_INIT_COUNT
	.align		4
        /*0034*/ 	.byte	0x02, 0x4a
	.zero		1
	.zero		1


	//----- nvinfo : EIATTR_EXIT_INSTR_OFFSETS
	.align		4
        /*0038*/ 	.byte	0x04, 0x1c
        /*003a*/ 	.short	(.L_13 - .L_12)


	//   ....[0]....
.L_12:
        /*003c*/ 	.word	0x00000060


	//   ....[1]....
        /*0040*/ 	.word	0x000000f0


	//----- nvinfo : EIATTR_CBANK_PARAM_SIZE
	.align		4
.L_13:
        /*0044*/ 	.byte	0x03, 0x19
        /*0046*/ 	.short	0x0028


	//----- nvinfo : EIATTR_PARAM_CBANK
	.align		4
        /*0048*/ 	.byte	0x04, 0x0a
        /*004a*/ 	.short	(.L_15 - .L_14)
	.align		4
.L_14:
        /*004c*/ 	.word	index@(.nv.constant0._Z22simulation_step_kernel2CAPd)
        /*0050*/ 	.short	0x0380
        /*0052*/ 	.short	0x0028


	//----- nvinfo : EIATTR_SW_WAR
	.align		4
.L_15:
        /*0054*/ 	.byte	0x04, 0x36
        /*0056*/ 	.short	(.L_17 - .L_16)
.L_16:
        /*0058*/ 	.word	0x00000008
.L_17:


//--------------------- .nv.callgraph             --------------------------
	.section	.nv.callgraph,"",@"SHT_CUDA_CALLGRAPH"
	.align	4
	.sectionentsize	8
	.align		4
        /*0000*/ 	.word	0x00000000
	.align		4
        /*0004*/ 	.word	0xffffffff
	.align		4
        /*0008*/ 	.word	0x00000000
	.align		4
        /*000c*/ 	.word	0xfffffffe
	.align		4
        /*0010*/ 	.word	0x00000000
	.align		4
        /*0014*/ 	.word	0xfffffffd
	.align		4
        /*0018*/ 	.word	0x00000000
	.align		4
        /*001c*/ 	.word	0xfffffffc


//--------------------- .text._Z22simulation_step_kernel2CAPd --------------------------
	.section	.text._Z22simulation_step_kernel2CAPd,"ax",@progbits
	.align	128
        .global         _Z22simulation_step_kernel2CAPd
        .type           _Z22simulation_step_kernel2CAPd,@function
        .size           _Z22simulation_step_kernel2CAPd,(.L_x_1 - _Z22simulation_step_kernel2CAPd)
        .other          _Z22simulation_step_kernel2CAPd,@"STO_CUDA_ENTRY STV_DEFAULT"
_Z22simulation_step_kernel2CAPd:
.text._Z22simulation_step_kernel2CAPd:
[----:B------:R-:W-:Y:S01]  /*0000*/  LDC R1, c[0x0][0x37c] ;  /* 0x0000df00ff017b82 */ /* 0x000fe20000000800 */
[----:B------:R-:W0:Y:S07]  /*0010*/  S2R R0, SR_TID.X ;  /* 0x0000000000007919 */ /* 0x000e2e0000002100 */
[----:B------:R-:W0:Y:S08]  /*0020*/  S2UR UR4, SR_CTAID.X ;  /* 0x00000000000479c3 */ /* 0x000e300000002500 */
[----:B------:R-:W0:Y:S02]  /*0030*/  LDC R9, c[0x0][0x360] ;  /* 0x0000d800ff097b82 */ /* 0x000e240000000800 */
[----:B0-----:R-:W-:-:S05]  /*0040*/  IMAD R9, R9, UR4, R0 ;  /* 0x0000000409097c24 */ /* 0x001fca000f8e0200 */
[----:B------:R-:W-:-:S13]  /*0050*/  ISETP.GT.U32.AND P0, PT, R9, 0x270f, PT ;  /* 0x0000270f0900780c */ /* 0x000fda0003f04070 */
[----:B------:R-:W-:Y:S05]  /*0060*/  @P0 EXIT ;  /* 0x000000000000094d */ /* 0x000fea0003800000 */
[----:B------:R-:W0:Y:S01]  /*0070*/  LDC.64 R2, c[0x0][0x380] ;  /* 0x0000e000ff027b82 */ /* 0x000e220000000a00 */
[----:B------:R-:W1:Y:S07]  /*0080*/  LDCU.64 UR4, c[0x0][0x358] ;  /* 0x00006b00ff0477ac */ /* 0x000e6e0008000a00 */
[----:B------:R-:W2:Y:S01]  /*0090*/  LDC.64 R6, c[0x0][0x3a0] ;  /* 0x0000e800ff067b82 */ /* 0x000ea20000000a00 */
[----:B0-----:R-:W-:-:S06]  /*00a0*/  IMAD.WIDE.U32 R2, R9, 0x8, R2 ;  /* 0x0000000809027825 */ /* 0x001fcc00078e0002 */
[----:B-1----:R-:W3:Y:S01]  /*00b0*/  LDG.E.64 R2, desc[UR4][R2.64] ;  /* 0x0000000402027981 */ /* 0x002ee2000c1e1b00 */
[----:B--2---:R-:W-:Y:S01]  /*00c0*/  IMAD.WIDE.U32 R6, R9, 0x8, R6 ;  /* 0x0000000809067825 */ /* 0x004fe200078e0006 */
[----:B---3--:R-:W-:-:S07]  /*00d0*/  DADD R4, R2, R2 ;  /* 0x0000000002047229 */ /* 0x008fce0000000002 */
[----:B------:R-:W-:Y:S01]  /*00e0*/  STG.E.64 desc[UR4][R6.64], R4 ;  /* 0x0000000406007986 */ /* 0x000fe2000c101b04 */
[----:B------:R-:W-:Y:S05]  /*00f0*/  EXIT ;  /* 0x000000000000794d */ /* 0x000fea0003800000 */
.L_x_0:
[----:B------:R-:W-:-:S00]  /*0100*/  BRA `(.L_x_0) ;  /* 0xfffffffc00fc7947 */ /* 0x000fc0000383ffff */
[----:B------:R-:W-:-:S00]  /*0110*/  NOP ;  /* 0x0000000000007918 */ /* 0x000fc00000000000 */
        /* <DEDUP_REMOVED lines=14> */
.L_x_1:


//--------------------- .nv.shared.reserved.0     --------------------------
	.section	.nv.shared.reserved.0,"aw",@nobits
	.weak		__nv_reservedSMEM_offset_0_alias
	.size		__nv_reservedSMEM_offset_0_alias, 0, 64
	.other		__nv_reservedSMEM_offset_0_alias,@"STO_CUDA_RESERVED_SHARED STV_DEFAULT"
__nv_reservedSMEM_offset_0_alias:
	.zero		0
	.zero		64


//--------------------- .nv.constant0._Z22simulation_step_kernel2CAPd --------------------------
	.section	.nv.constant0._Z22simulation_step_kernel2CAPd,"a",@progbits
	.sectionflags	@""
	.align	4
.nv.constant0._Z22simulation_step_kernel2CAPd:
	.zero		936


//--------------------- SYMBOLS --------------------------

	.type		.nv.reservedSmem.offset0,@object
	.size		.nv.reservedSmem.offset0,0x4
